	.headerflags	@"EF_CUDA_TEXMODE_UNIFIED EF_CUDA_64BIT_ADDRESS EF_CUDA_ACCELERATORS EF_CUDA_SM90 EF_CUDA_VIRTUAL_SM(EF_CUDA_SM90)"
	.elftype	@"ET_EXEC"


//--------------------- .nv.info                  --------------------------
	.section	.nv.info,"",@"SHT_CUDA_INFO"
	.align	4


	//----- nvinfo : EIATTR_REGCOUNT
	.align		4
        /*0000*/ 	.byte	0x04, 0x2f
        /*0002*/ 	.short	(.L_1 - .L_0)
	.align		4
.L_0:
        /*0004*/ 	.word	index@(triton_poi_fused__to_copy_1)
        /*0008*/ 	.word	0x00000008


	//----- nvinfo : EIATTR_MIN_STACK_SIZE
	.align		4
.L_1:
        /*000c*/ 	.byte	0x04, 0x12
        /*000e*/ 	.short	(.L_3 - .L_2)
	.align		4
.L_2:
        /*0010*/ 	.word	index@(triton_poi_fused__to_copy_1)
        /*0014*/ 	.word	0x00000000


	//----- nvinfo : EIATTR_FRAME_SIZE
	.align		4
.L_3:
        /*0018*/ 	.byte	0x04, 0x11
        /*001a*/ 	.short	(.L_5 - .L_4)
	.align		4
.L_4:
        /*001c*/ 	.word	index@(triton_poi_fused__to_copy_1)
        /*0020*/ 	.word	0x00000000


	//----- nvinfo : EIATTR_MIN_STACK_SIZE
	.align		4
.L_5:
        /*0024*/ 	.byte	0x04, 0x12
        /*0026*/ 	.short	(.L_7 - .L_6)
	.align		4
.L_6:
        /*0028*/ 	.word	index@(triton_poi_fused__to_copy_1)
        /*002c*/ 	.word	0x00000000
.L_7:


//--------------------- .nv.info.triton_poi_fused__to_copy_1 --------------------------
	.section	.nv.info.triton_poi_fused__to_copy_1,"",@"SHT_CUDA_INFO"
	.sectionflags	@""
	.align	4


	//----- nvinfo : EIATTR_CUDA_API_VERSION
	.align		4
        /*0000*/ 	.byte	0x04, 0x37
        /*0002*/ 	.short	(.L_9 - .L_8)
.L_8:
        /*0004*/ 	.word	0x0000007c


	//----- nvinfo : EIATTR_KPARAM_INFO
	.align		4
.L_9:
        /*0008*/ 	.byte	0x04, 0x17
        /*000a*/ 	.short	(.L_11 - .L_10)
.L_10:
        /*000c*/ 	.word	0x00000000
        /*0010*/ 	.short	0x0002
        /*0012*/ 	.short	0x0010
        /*0014*/ 	.byte	0x00, 0xf4, 0x21, 0x00


	//----- nvinfo : EIATTR_KPARAM_INFO
	.align		4
.L_11:
        /*0018*/ 	.byte	0x04, 0x17
        /*001a*/ 	.short	(.L_13 - .L_12)
.L_12:
        /*001c*/ 	.word	0x00000000
        /*0020*/ 	.short	0x0001
        /*0022*/ 	.short	0x0008
        /*0024*/ 	.byte	0x00, 0xf0, 0x11, 0x00


	//----- nvinfo : EIATTR_KPARAM_INFO
	.align		4
.L_13:
        /*0028*/ 	.byte	0x04, 0x17
        /*002a*/ 	.short	(.L_15 - .L_14)
.L_14:
        /*002c*/ 	.word	0x00000000
        /*0030*/ 	.short	0x0000
        /*0032*/ 	.short	0x0000
        /*0034*/ 	.byte	0x00, 0xf4, 0x21, 0x00


	//----- nvinfo : EIATTR_SPARSE_MMA_MASK
	.align		4
.L_15:
        /*0038*/ 	.byte	0x03, 0x50
        /*003a*/ 	.short	0x0000


	//----- nvinfo : EIATTR_MAXREG_COUNT
	.align		4
        /*003c*/ 	.byte	0x03, 0x1b
        /*003e*/ 	.short	0x00ff


	//----- nvinfo : EIATTR_EXIT_INSTR_OFFSETS
	.align		4
        /*0040*/ 	.byte	0x04, 0x1c
        /*0042*/ 	.short	(.L_17 - .L_16)


	//   ....[0]....
.L_16:
        /*0044*/ 	.word	0x000000a0


	//   ....[1]....
        /*0048*/ 	.word	0x000000e0


	//----- nvinfo : EIATTR_REQNTID
	.align		4
.L_17:
        /*004c*/ 	.byte	0x04, 0x10
        /*004e*/ 	.short	(.L_19 - .L_18)
.L_18:
        /*0050*/ 	.word	0x00000080
        /*0054*/ 	.word	0x00000001
        /*0058*/ 	.word	0x00000001


	//----- nvinfo : EIATTR_CBANK_PARAM_SIZE
	.align		4
.L_19:
        /*005c*/ 	.byte	0x03, 0x19
        /*005e*/ 	.short	0x0018


	//----- nvinfo : EIATTR_PARAM_CBANK
	.align		4
        /*0060*/ 	.byte	0x04, 0x0a
        /*0062*/ 	.short	(.L_21 - .L_20)
	.align		4
.L_20:
        /*0064*/ 	.word	index@(.nv.constant0.triton_poi_fused__to_copy_1)
        /*0068*/ 	.short	0x0210
        /*006a*/ 	.short	0x0018


	//----- nvinfo : EIATTR_SW_WAR
	.align		4
.L_21:
        /*006c*/ 	.byte	0x04, 0x36
        /*006e*/ 	.short	(.L_23 - .L_22)
.L_22:
        /*0070*/ 	.word	0x00000008
.L_23:


//--------------------- .nv.callgraph             --------------------------
	.section	.nv.callgraph,"",@"SHT_CUDA_CALLGRAPH"
	.align	4
	.sectionentsize	8
	.align		4
        /*0000*/ 	.word	0x00000000
	.align		4
        /*0004*/ 	.word	0xffffffff
	.align		4
        /*0008*/ 	.word	0x00000000
	.align		4
        /*000c*/ 	.word	0xfffffffe
	.align		4
        /*0010*/ 	.word	0x00000000
	.align		4
        /*0014*/ 	.word	0xfffffffd
	.align		4
        /*0018*/ 	.word	0x00000000
	.align		4
        /*001c*/ 	.word	0xfffffffc


//--------------------- .text.triton_poi_fused__to_copy_1 --------------------------
	.section	.text.triton_poi_fused__to_copy_1,"ax",@progbits
	.align	128
        .global         triton_poi_fused__to_copy_1
        .type           triton_poi_fused__to_copy_1,@function
        .size           triton_poi_fused__to_copy_1,(.L_x_1 - triton_poi_fused__to_copy_1)
        .other          triton_poi_fused__to_copy_1,@"STO_CUDA_ENTRY STV_DEFAULT"
triton_poi_fused__to_copy_1:
.text.triton_poi_fused__to_copy_1:
[----:B------:R-:W0:Y:S02]  /*0000*/  LDC R1, c[0x0][0x28] ;  /* 0x00000a00ff017b82 */ /* 0x000e240000000800 */
[----:B------:R-:W1:Y:S01]  /*0010*/  S2R R4, SR_TID.X ;  /* 0x0000000000047919 */ /* 0x000e620000002100 */
[----:B------:R-:W2:Y:S01]  /*0020*/  LDC.64 R2, c[0x0][0x210] ;  /* 0x00008400ff027b82 */ /* 0x000ea20000000a00 */
[----:B------:R-:W-:Y:S01]  /*0030*/  ULDC UR4, c[0x0][0x218] ;  /* 0x0000860000047ab9 */ /* 0x000fe20000000800 */
[----:B------:R-:W3:Y:S01]  /*0040*/  S2R R5, SR_CTAID.X ;  /* 0x0000000000057919 */ /* 0x000ee20000002500 */
[C---:B-1----:R-:W-:Y:S02]  /*0050*/  LOP3.LUT R0, R4.reuse, 0xf, RZ, 0xc0, !PT ;  /* 0x0000000f04007812 */ /* 0x042fe400078ec0ff */
[----:B------:R-:W-:-:S03]  /*0060*/  LOP3.LUT P0, RZ, R4, 0x70, RZ, 0xc0, !PT ;  /* 0x0000007004ff7812 */ /* 0x000fc6000780c0ff */
[----:B---3--:R-:W-:-:S04]  /*0070*/  IMAD R5, R5, 0x10, R0 ;  /* 0x0000001005057824 */ /* 0x008fc800078e0200 */
[C---:B--2---:R-:W-:Y:S01]  /*0080*/  IMAD.WIDE R2, R5.reuse, 0x4, R2 ;  /* 0x0000000405027825 */ /* 0x044fe200078e0202 */
[----:B------:R-:W-:-:S13]  /*0090*/  ISETP.LT.AND P0, PT, R5, UR4, !P0 ;  /* 0x0000000405007c0c */ /* 0x000fda000c701270 */
[----:B------:R-:W-:Y:S05]  /*00a0*/  @!P0 EXIT ;  /* 0x000000000000894d */ /* 0x000fea0003800000 */
[----:B------:R-:W-:Y:S01]  /*00b0*/  I2FP.F32.S32 R5, R5 ;  /* 0x0000000500057245 */ /* 0x000fe20000201400 */
[----:B------:R-:W-:-:S04]  /*00c0*/  ULDC.64 UR4, c[0x0][0x208] ;  /* 0x0000820000047ab9 */ /* 0x000fc80000000a00 */
[----:B------:R-:W-:Y:S01]  /*00d0*/  STG.E desc[UR4][R2.64], R5 ;  /* 0x0000000502007986 */ /* 0x000fe2000c101904 */
[----:B------:R-:W-:Y:S05]  /*00e0*/  EXIT ;  /* 0x000000000000794d */ /* 0x000fea0003800000 */
.L_x_0:
[----:B------:R-:W-:-:S00]  /*00f0*/  BRA `(.L_x_0) ;  /* 0xfffffffc00fc7947 */ /* 0x000fc0000383ffff */
[----:B------:R-:W-:-:S00]  /*0100*/  NOP ;  /* 0x0000000000007918 */ /* 0x000fc00000000000 */
[----:B------:R-:W-:-:S00]  /*0110*/  NOP ;  /* 0x0000000000007918 */ /* 0x000fc00000000000 */
[----:B------:R-:W-:-:S00]  /*0120*/  NOP ;  /* 0x0000000000007918 */ /* 0x000fc00000000000 */
[----:B------:R-:W-:-:S00]  /*0130*/  NOP ;  /* 0x0000000000007918 */ /* 0x000fc00000000000 */
[----:B------:R-:W-:-:S00]  /*0140*/  NOP ;  /* 0x0000000000007918 */ /* 0x000fc00000000000 */
[----:B------:R-:W-:-:S00]  /*0150*/  NOP ;  /* 0x0000000000007918 */ /* 0x000fc00000000000 */
[----:B------:R-:W-:-:S00]  /*0160*/  NOP ;  /* 0x0000000000007918 */ /* 0x000fc00000000000 */
[----:B------:R-:W-:-:S00]  /*0170*/  NOP ;  /* 0x0000000000007918 */ /* 0x000fc00000000000 */
.L_x_1:


//--------------------- .nv.constant0.triton_poi_fused__to_copy_1 --------------------------
	.section	.nv.constant0.triton_poi_fused__to_copy_1,"a",@progbits
	.sectionflags	@""
	.align	4
.nv.constant0.triton_poi_fused__to_copy_1:
	.zero		552
